	.headerflags	@"EF_CUDA_TEXMODE_UNIFIED EF_CUDA_64BIT_ADDRESS EF_CUDA_ACCELERATORS EF_CUDA_SM90 EF_CUDA_VIRTUAL_SM(EF_CUDA_SM90)"
	.elftype	@"ET_EXEC"


//--------------------- .nv.info                  --------------------------
	.section	.nv.info,"",@"SHT_CUDA_INFO"
	.align	4


	//----- nvinfo : EIATTR_REGCOUNT
	.align		4
        /*0000*/ 	.byte	0x04, 0x2f
        /*0002*/ 	.short	(.L_1 - .L_0)
	.align		4
.L_0:
        /*0004*/ 	.word	index@(triton_poi_fused_add_5)
        /*0008*/ 	.word	0x0000000c


	//----- nvinfo : EIATTR_MIN_STACK_SIZE
	.align		4
.L_1:
        /*000c*/ 	.byte	0x04, 0x12
        /*000e*/ 	.short	(.L_3 - .L_2)
	.align		4
.L_2:
        /*0010*/ 	.word	index@(triton_poi_fused_add_5)
        /*0014*/ 	.word	0x00000000


	//----- nvinfo : EIATTR_FRAME_SIZE
	.align		4
.L_3:
        /*0018*/ 	.byte	0x04, 0x11
        /*001a*/ 	.short	(.L_5 - .L_4)
	.align		4
.L_4:
        /*001c*/ 	.word	index@(triton_poi_fused_add_5)
        /*0020*/ 	.word	0x00000000


	//----- nvinfo : EIATTR_MIN_STACK_SIZE
	.align		4
.L_5:
        /*0024*/ 	.byte	0x04, 0x12
        /*0026*/ 	.short	(.L_7 - .L_6)
	.align		4
.L_6:
        /*0028*/ 	.word	index@(triton_poi_fused_add_5)
        /*002c*/ 	.word	0x00000000
.L_7:


//--------------------- .nv.info.triton_poi_fused_add_5 --------------------------
	.section	.nv.info.triton_poi_fused_add_5,"",@"SHT_CUDA_INFO"
	.sectionflags	@""
	.align	4


	//----- nvinfo : EIATTR_CUDA_API_VERSION
	.align		4
        /*0000*/ 	.byte	0x04, 0x37
        /*0002*/ 	.short	(.L_9 - .L_8)
.L_8:
        /*0004*/ 	.word	0x0000007c


	//----- nvinfo : EIATTR_KPARAM_INFO
	.align		4
.L_9:
        /*0008*/ 	.byte	0x04, 0x17
        /*000a*/ 	.short	(.L_11 - .L_10)
.L_10:
        /*000c*/ 	.word	0x00000000
        /*0010*/ 	.short	0x0002
        /*0012*/ 	.short	0x0010
        /*0014*/ 	.byte	0x00, 0xf0, 0x11, 0x00


	//----- nvinfo : EIATTR_KPARAM_INFO
	.align		4
.L_11:
        /*0018*/ 	.byte	0x04, 0x17
        /*001a*/ 	.short	(.L_13 - .L_12)
.L_12:
        /*001c*/ 	.word	0x00000000
        /*0020*/ 	.short	0x0001
        /*0022*/ 	.short	0x0008
        /*0024*/ 	.byte	0x00, 0xf4, 0x21, 0x00


	//----- nvinfo : EIATTR_KPARAM_INFO
	.align		4
.L_13:
        /*0028*/ 	.byte	0x04, 0x17
        /*002a*/ 	.short	(.L_15 - .L_14)
.L_14:
        /*002c*/ 	.word	0x00000000
        /*0030*/ 	.short	0x0000
        /*0032*/ 	.short	0x0000
        /*0034*/ 	.byte	0x00, 0xf4, 0x21, 0x00


	//----- nvinfo : EIATTR_SPARSE_MMA_MASK
	.align		4
.L_15:
        /*0038*/ 	.byte	0x03, 0x50
        /*003a*/ 	.short	0x0000


	//----- nvinfo : EIATTR_MAXREG_COUNT
	.align		4
        /*003c*/ 	.byte	0x03, 0x1b
        /*003e*/ 	.short	0x00ff


	//----- nvinfo : EIATTR_EXIT_INSTR_OFFSETS
	.align		4
        /*0040*/ 	.byte	0x04, 0x1c
        /*0042*/ 	.short	(.L_17 - .L_16)


	//   ....[0]....
.L_16:
        /*0044*/ 	.word	0x00000170


	//   ....[1]....
        /*0048*/ 	.word	0x00000190


	//----- nvinfo : EIATTR_REQNTID
	.align		4
.L_17:
        /*004c*/ 	.byte	0x04, 0x10
        /*004e*/ 	.short	(.L_19 - .L_18)
.L_18:
        /*0050*/ 	.word	0x00000020
        /*0054*/ 	.word	0x00000001
        /*0058*/ 	.word	0x00000001


	//----- nvinfo : EIATTR_CBANK_PARAM_SIZE
	.align		4
.L_19:
        /*005c*/ 	.byte	0x03, 0x19
        /*005e*/ 	.short	0x0014


	//----- nvinfo : EIATTR_PARAM_CBANK
	.align		4
        /*0060*/ 	.byte	0x04, 0x0a
        /*0062*/ 	.short	(.L_21 - .L_20)
	.align		4
.L_20:
        /*0064*/ 	.word	index@(.nv.constant0.triton_poi_fused_add_5)
        /*0068*/ 	.short	0x0210
        /*006a*/ 	.short	0x0014


	//----- nvinfo : EIATTR_SW_WAR
	.align		4
.L_21:
        /*006c*/ 	.byte	0x04, 0x36
        /*006e*/ 	.short	(.L_23 - .L_22)
.L_22:
        /*0070*/ 	.word	0x00000008
.L_23:


//--------------------- .nv.callgraph             --------------------------
	.section	.nv.callgraph,"",@"SHT_CUDA_CALLGRAPH"
	.align	4
	.sectionentsize	8
	.align		4
        /*0000*/ 	.word	0x00000000
	.align		4
        /*0004*/ 	.word	0xffffffff
	.align		4
        /*0008*/ 	.word	0x00000000
	.align		4
        /*000c*/ 	.word	0xfffffffe
	.align		4
        /*0010*/ 	.word	0x00000000
	.align		4
        /*0014*/ 	.word	0xfffffffd
	.align		4
        /*0018*/ 	.word	0x00000000
	.align		4
        /*001c*/ 	.word	0xfffffffc


//--------------------- .text.triton_poi_fused_add_5 --------------------------
	.section	.text.triton_poi_fused_add_5,"ax",@progbits
	.align	128
        .global         triton_poi_fused_add_5
        .type           triton_poi_fused_add_5,@function
        .size           triton_poi_fused_add_5,(.L_x_1 - triton_poi_fused_add_5)
        .other          triton_poi_fused_add_5,@"STO_CUDA_ENTRY STV_DEFAULT"
triton_poi_fused_add_5:
.text.triton_poi_fused_add_5:
[----:B------:R-:W0:Y:S02]  /*0000*/  LDC R1, c[0x0][0x28] ;  /* 0x00000a00ff017b82 */ /* 0x000e240000000800 */
[----:B------:R-:W1:Y:S01]  /*0010*/  S2R R0, SR_TID.X ;  /* 0x0000000000007919 */ /* 0x000e620000002100 */
[----:B------:R-:W2:Y:S01]  /*0020*/  LDC.64 R2, c[0x0][0x210] ;  /* 0x00008400ff027b82 */ /* 0x000ea20000000a00 */
[----:B------:R-:W-:Y:S01]  /*0030*/  ULDC.64 UR4, c[0x0][0x208] ;  /* 0x0000820000047ab9 */ /* 0x000fe20000000a00 */
[----:B------:R-:W3:Y:S06]  /*0040*/  S2R R7, SR_CTAID.X ;  /* 0x0000000000077919 */ /* 0x000eec0000002500 */
[----:B------:R-:W4:Y:S01]  /*0050*/  LDC.64 R4, c[0x0][0x218] ;  /* 0x00008600ff047b82 */ /* 0x000f220000000a00 */
[----:B-1----:R-:W-:Y:S01]  /*0060*/  IMAD.SHL.U32 R0, R0, 0x2, RZ ;  /* 0x0000000200007824 */ /* 0x002fe200078e00ff */
[----:B---3--:R-:W-:-:S04]  /*0070*/  SHF.R.S32.HI R6, RZ, 0x19, R7 ;  /* 0x00000019ff067819 */ /* 0x008fc80000011407 */
[----:B------:R-:W-:-:S05]  /*0080*/  LOP3.LUT R0, R0, 0x3e, RZ, 0xc0, !PT ;  /* 0x0000003e00007812 */ /* 0x000fca00078ec0ff */
[----:B------:R-:W-:Y:S01]  /*0090*/  IMAD R7, R7, 0x40, R0 ;  /* 0x0000004007077824 */ /* 0x000fe200078e0200 */
[----:B------:R-:W-:-:S03]  /*00a0*/  SGXT R0, R6, 0x1 ;  /* 0x000000010600781a */ /* 0x000fc60000000200 */
[C---:B--2---:R-:W-:Y:S01]  /*00b0*/  IMAD.WIDE R2, R7.reuse, 0x4, R2 ;  /* 0x0000000407027825 */ /* 0x044fe200078e0202 */
[----:B------:R-:W-:Y:S02]  /*00c0*/  LEA.HI R0, R0, R7, RZ, 0x2 ;  /* 0x0000000700007211 */ /* 0x000fe400078f10ff */
[----:B------:R-:W-:Y:S02]  /*00d0*/  ISETP.GE.AND P0, PT, R7, 0x40, PT ;  /* 0x000000400700780c */ /* 0x000fe40003f06270 */
[----:B------:R-:W-:-:S05]  /*00e0*/  LOP3.LUT R0, R0, 0xfffffffc, RZ, 0xc0, !PT ;  /* 0xfffffffc00007812 */ /* 0x000fca00078ec0ff */
[----:B------:R-:W-:Y:S01]  /*00f0*/  IMAD.IADD R9, R7, 0x1, -R0 ;  /* 0x0000000107097824 */ /* 0x000fe200078e0a00 */
[----:B------:R-:W-:-:S03]  /*0100*/  CS2R R6, SRZ ;  /* 0x0000000000067805 */ /* 0x000fc6000001ff00 */
[----:B----4-:R-:W-:Y:S01]  /*0110*/  IMAD.WIDE R4, R9, 0x4, R4 ;  /* 0x0000000409047825 */ /* 0x010fe200078e0204 */
[----:B------:R-:W-:Y:S02]  /*0120*/  CS2R R8, SRZ ;  /* 0x0000000000087805 */ /* 0x000fe4000001ff00 */
[----:B------:R-:W2:Y:S04]  /*0130*/  @!P0 LDG.E.64 R6, desc[UR4][R2.64] ;  /* 0x0000000402068981 */ /* 0x000ea8000c1e1b00 */
[----:B------:R-:W2:Y:S02]  /*0140*/  @!P0 LDG.E.EL.64 R8, desc[UR4][R4.64] ;  /* 0x0000000404088981 */ /* 0x000ea4000c2e1b00 */
[----:B--2---:R-:W-:Y:S01]  /*0150*/  FADD R6, R8, R6 ;  /* 0x0000000608067221 */ /* 0x004fe20000000000 */
[----:B------:R-:W-:Y:S01]  /*0160*/  FADD R7, R9, R7 ;  /* 0x0000000709077221 */ /* 0x000fe20000000000 */
[----:B------:R-:W-:Y:S06]  /*0170*/  @P0 EXIT ;  /* 0x000000000000094d */ /* 0x000fec0003800000 */
[----:B------:R-:W-:Y:S01]  /*0180*/  STG.E.64 desc[UR4][R2.64], R6 ;  /* 0x0000000602007986 */ /* 0x000fe2000c101b04 */
[----:B------:R-:W-:Y:S05]  /*0190*/  EXIT ;  /* 0x000000000000794d */ /* 0x000fea0003800000 */
.L_x_0:
[----:B------:R-:W-:-:S00]  /*01a0*/  BRA `(.L_x_0) ;  /* 0xfffffffc00fc7947 */ /* 0x000fc0000383ffff */
[----:B------:R-:W-:-:S00]  /*01b0*/  NOP ;  /* 0x0000000000007918 */ /* 0x000fc00000000000 */
        /* <DEDUP_REMOVED lines=12> */
.L_x_1:


//--------------------- .nv.constant0.triton_poi_fused_add_5 --------------------------
	.section	.nv.constant0.triton_poi_fused_add_5,"a",@progbits
	.sectionflags	@""
	.align	4
.nv.constant0.triton_poi_fused_add_5:
	.zero		548
